//
// Generated by NVIDIA NVVM Compiler
//
// Compiler Build ID: CL-36424714
// Cuda compilation tools, release 13.0, V13.0.88
// Based on NVVM 20.0.0
//

.version 9.0
.target sm_100
.address_size 64

	// .globl	_Z12naive_reducePKfPfi
// _ZZ12naive_reducePKfPfiE5sdata has been demoted
// _ZZ15improved_reducePKfPfiE5sdata has been demoted
// _ZZ16coarsened_reducePKfPfiE5sdata has been demoted

.visible .entry _Z12naive_reducePKfPfi(
	.param .u64 .ptr .align 1 _Z12naive_reducePKfPfi_param_0,
	.param .u64 .ptr .align 1 _Z12naive_reducePKfPfi_param_1,
	.param .u32 _Z12naive_reducePKfPfi_param_2
)
{
	.reg .pred 	%p<3>;
	.reg .b32 	%r<9>;
	.reg .b32 	%f<7>;
	.reg .b64 	%rd<7>;
	// demoted variable
	.shared .align 4 .b8 _ZZ12naive_reducePKfPfiE5sdata[1024];
	ld.param.u64 	%rd1, [_Z12naive_reducePKfPfi_param_0];
	ld.param.u64 	%rd2, [_Z12naive_reducePKfPfi_param_1];
	ld.param.u32 	%r3, [_Z12naive_reducePKfPfi_param_2];
	mov.u32 	%r1, %tid.x;
	mov.u32 	%r4, %ctaid.x;
	mov.u32 	%r5, %ntid.x;
	mad.lo.s32 	%r2, %r4, %r5, %r1;
	setp.ge.s32 	%p1, %r2, %r3;
	mov.f32 	%f6, 0f00000000;
	@%p1 bra 	$L__BB0_2;
	cvta.to.global.u64 	%rd3, %rd1;
	mul.wide.s32 	%rd4, %r2, 4;
	add.s64 	%rd5, %rd3, %rd4;
	ld.global.f32 	%f6, [%rd5];
$L__BB0_2:
	shl.b32 	%r6, %r1, 2;
	mov.u32 	%r7, _ZZ12naive_reducePKfPfiE5sdata;
	add.s32 	%r8, %r7, %r6;
	st.shared.f32 	[%r8], %f6;
	bar.sync 	0;
	setp.ne.s32 	%p2, %r1, 0;
	@%p2 bra 	$L__BB0_4;
	ld.shared.f32 	%f4, [_ZZ12naive_reducePKfPfiE5sdata];
	cvta.to.global.u64 	%rd6, %rd2;
	atom.global.add.f32 	%f5, [%rd6], %f4;
$L__BB0_4:
	ret;

}
	// .globl	_Z15improved_reducePKfPfi
.visible .entry _Z15improved_reducePKfPfi(
	.param .u64 .ptr .align 1 _Z15improved_reducePKfPfi_param_0,
	.param .u64 .ptr .align 1 _Z15improved_reducePKfPfi_param_1,
	.param .u32 _Z15improved_reducePKfPfi_param_2
)
{
	.reg .pred 	%p<3>;
	.reg .b32 	%r<9>;
	.reg .b32 	%f<7>;
	.reg .b64 	%rd<7>;
	// demoted variable
	.shared .align 4 .b8 _ZZ15improved_reducePKfPfiE5sdata[1024];
	ld.param.u64 	%rd1, [_Z15improved_reducePKfPfi_param_0];
	ld.param.u64 	%rd2, [_Z15improved_reducePKfPfi_param_1];
	ld.param.u32 	%r3, [_Z15improved_reducePKfPfi_param_2];
	mov.u32 	%r1, %tid.x;
	mov.u32 	%r4, %ctaid.x;
	mov.u32 	%r5, %ntid.x;
	mad.lo.s32 	%r2, %r4, %r5, %r1;
	setp.ge.s32 	%p1, %r2, %r3;
	mov.f32 	%f6, 0f00000000;
	@%p1 bra 	$L__BB1_2;
	cvta.to.global.u64 	%rd3, %rd1;
	mul.wide.s32 	%rd4, %r2, 4;
	add.s64 	%rd5, %rd3, %rd4;
	ld.global.f32 	%f6, [%rd5];
$L__BB1_2:
	shl.b32 	%r6, %r1, 2;
	mov.u32 	%r7, _ZZ15improved_reducePKfPfiE5sdata;
	add.s32 	%r8, %r7, %r6;
	st.shared.f32 	[%r8], %f6;
	bar.sync 	0;
	setp.ne.s32 	%p2, %r1, 0;
	@%p2 bra 	$L__BB1_4;
	ld.shared.f32 	%f4, [_ZZ15improved_reducePKfPfiE5sdata];
	cvta.to.global.u64 	%rd6, %rd2;
	atom.global.add.f32 	%f5, [%rd6], %f4;
$L__BB1_4:
	ret;

}
	// .globl	_Z16coarsened_reducePKfPfi
.visible .entry _Z16coarsened_reducePKfPfi(
	.param .u64 .ptr .align 1 _Z16coarsened_reducePKfPfi_param_0,
	.param .u64 .ptr .align 1 _Z16coarsened_reducePKfPfi_param_1,
	.param .u32 _Z16coarsened_reducePKfPfi_param_2
)
{
	.reg .pred 	%p<2>;
	.reg .b32 	%r<6>;
	.reg .b32 	%f<3>;
	.reg .b64 	%rd<3>;
	// demoted variable
	.shared .align 4 .b8 _ZZ16coarsened_reducePKfPfiE5sdata[1024];
	ld.param.u64 	%rd1, [_Z16coarsened_reducePKfPfi_param_1];
	mov.u32 	%r1, %tid.x;
	shl.b32 	%r2, %r1, 2;
	mov.u32 	%r3, _ZZ16coarsened_reducePKfPfiE5sdata;
	add.s32 	%r4, %r3, %r2;
	mov.b32 	%r5, 0;
	st.shared.u32 	[%r4], %r5;
	bar.sync 	0;
	setp.ne.s32 	%p1, %r1, 0;
	@%p1 bra 	$L__BB2_2;
	cvta.to.global.u64 	%rd2, %rd1;
	ld.shared.f32 	%f1, [_ZZ16coarsened_reducePKfPfiE5sdata];
	atom.global.add.f32 	%f2, [%rd2], %f1;
$L__BB2_2:
	ret;

}


// ===== COMPILED SASS (sm_100) =====

	.target	sm_100

	.elftype	@"ET_EXEC"


//--------------------- .note.nv.tkinfo           --------------------------
	.section	.note.nv.tkinfo,"",@"SHT_NOTE"
	.sectionflags	@"SHF_NOTE_NV_TKINFO"
	.tkinfo
        /*0018*/ 	.word	0x00000002
        /*0030*/ 	.string	""
        /*0030*/ 	.string	"ptxas"
        /*0030*/ 	.string	"Cuda compilation tools, release 13.0, V13.0.88"
        /*0030*/ 	.string	"Build cuda_13.0.r13.0/compiler.36424714_0"
        /*0030*/ 	.string	"-arch sm_100 -m 64 "



//--------------------- .note.nv.cuinfo           --------------------------
	.section	.note.nv.cuinfo,"",@"SHT_NOTE"
	.sectionflags	@"SHF_NOTE_NV_CUINFO"
        /*0018*/ 	.short	0x0002
        /*001a*/ 	.short	0x0064
        /*001c*/ 	.short	0x0082
	.zero		2


//--------------------- .nv.info                  --------------------------
	.section	.nv.info,"",@"SHT_CUDA_INFO"
	.align	4


	//----- nvinfo : EIATTR_REGCOUNT
	.align		4
        /*0000*/ 	.byte	0x04, 0x2f
        /*0002*/ 	.short	(.L_1 - .L_0)
	.align		4
.L_0:
        /*0004*/ 	.word	index@(_Z12naive_reducePKfPfi)
        /*0008*/ 	.word	0x00000008


	//----- nvinfo : EIATTR_FRAME_SIZE
	.align		4
.L_1:
        /*000c*/ 	.byte	0x04, 0x11
        /*000e*/ 	.short	(.L_3 - .L_2)
	.align		4
.L_2:
        /*0010*/ 	.word	index@(_Z12naive_reducePKfPfi)
        /*0014*/ 	.word	0x00000000


	//----- nvinfo : EIATTR_REGCOUNT
	.align		4
.L_3:
        /*0018*/ 	.byte	0x04, 0x2f
        /*001a*/ 	.short	(.L_5 - .L_4)
	.align		4
.L_4:
        /*001c*/ 	.word	index@(_Z15improved_reducePKfPfi)
        /*0020*/ 	.word	0x00000008


	//----- nvinfo : EIATTR_FRAME_SIZE
	.align		4
.L_5:
        /*0024*/ 	.byte	0x04, 0x11
        /*0026*/ 	.short	(.L_7 - .L_6)
	.align		4
.L_6:
        /*0028*/ 	.word	index@(_Z15improved_reducePKfPfi)
        /*002c*/ 	.word	0x00000000


	//----- nvinfo : EIATTR_REGCOUNT
	.align		4
.L_7:
        /*0030*/ 	.byte	0x04, 0x2f
        /*0032*/ 	.short	(.L_9 - .L_8)
	.align		4
.L_8:
        /*0034*/ 	.word	index@(_Z16coarsened_reducePKfPfi)
        /*0038*/ 	.word	0x00000008


	//----- nvinfo : EIATTR_FRAME_SIZE
	.align		4
.L_9:
        /*003c*/ 	.byte	0x04, 0x11
        /*003e*/ 	.short	(.L_11 - .L_10)
	.align		4
.L_10:
        /*0040*/ 	.word	index@(_Z16coarsened_reducePKfPfi)
        /*0044*/ 	.word	0x00000000


	//----- nvinfo : EIATTR_MIN_STACK_SIZE
	.align		4
.L_11:
        /*0048*/ 	.byte	0x04, 0x12
        /*004a*/ 	.short	(.L_13 - .L_12)
	.align		4
.L_12:
        /*004c*/ 	.word	index@(_Z16coarsened_reducePKfPfi)
        /*0050*/ 	.word	0x00000000


	//----- nvinfo : EIATTR_MIN_STACK_SIZE
	.align		4
.L_13:
        /*0054*/ 	.byte	0x04, 0x12
        /*0056*/ 	.short	(.L_15 - .L_14)
	.align		4
.L_14:
        /*0058*/ 	.word	index@(_Z15improved_reducePKfPfi)
        /*005c*/ 	.word	0x00000000


	//----- nvinfo : EIATTR_MIN_STACK_SIZE
	.align		4
.L_15:
        /*0060*/ 	.byte	0x04, 0x12
        /*0062*/ 	.short	(.L_17 - .L_16)
	.align		4
.L_16:
        /*0064*/ 	.word	index@(_Z12naive_reducePKfPfi)
        /*0068*/ 	.word	0x00000000
.L_17:


//--------------------- .nv.compat                --------------------------
	.section	.nv.compat,"",@"SHT_CUDA_COMPAT_INFO"
	.align	4
        /*0000*/ 	.byte	0x02, 0x09, 0x00, 0x00, 0x02, 0x02, 0x01, 0x00, 0x02, 0x05, 0x05, 0x00, 0x03, 0x07, 0x01, 0x01
        /*0010*/ 	.byte	0x02, 0x03, 0x00, 0x00, 0x02, 0x06, 0x01, 0x00, 0x04, 0x0b, 0x08, 0x00, 0x09, 0x00, 0x00, 0x00
        /*0020*/ 	.byte	0x00, 0x00, 0x00, 0x00


//--------------------- .nv.info._Z16coarsened_reducePKfPfi --------------------------
	.section	.nv.info._Z16coarsened_reducePKfPfi,"",@"SHT_CUDA_INFO"
	.sectionflags	@""
	.align	4


	//----- nvinfo : EIATTR_CUDA_API_VERSION
	.align		4
        /*0000*/ 	.byte	0x04, 0x37
        /*0002*/ 	.short	(.L_19 - .L_18)
.L_18:
        /*0004*/ 	.word	0x00000082


	//----- nvinfo : EIATTR_KPARAM_INFO
	.align		4
.L_19:
        /*0008*/ 	.byte	0x04, 0x17
        /*000a*/ 	.short	(.L_21 - .L_20)
.L_20:
        /*000c*/ 	.word	0x00000000
        /*0010*/ 	.short	0x0002
        /*0012*/ 	.short	0x0010
        /*0014*/ 	.byte	0x00, 0xf0, 0x11, 0x00


	//----- nvinfo : EIATTR_KPARAM_INFO
	.align		4
.L_21:
        /*0018*/ 	.byte	0x04, 0x17
        /*001a*/ 	.short	(.L_23 - .L_22)
.L_22:
        /*001c*/ 	.word	0x00000000
        /*0020*/ 	.short	0x0001
        /*0022*/ 	.short	0x0008
        /*0024*/ 	.byte	0x00, 0xf5, 0x21, 0x00


	//----- nvinfo : EIATTR_KPARAM_INFO
	.align		4
.L_23:
        /*0028*/ 	.byte	0x04, 0x17
        /*002a*/ 	.short	(.L_25 - .L_24)
.L_24:
        /*002c*/ 	.word	0x00000000
        /*0030*/ 	.short	0x0000
        /*0032*/ 	.short	0x0000
        /*0034*/ 	.byte	0x00, 0xf5, 0x21, 0x00


	//----- nvinfo : EIATTR_SPARSE_MMA_MASK
	.align		4
.L_25:
        /*0038*/ 	.byte	0x03, 0x50
        /*003a*/ 	.short	0x0000


	//----- nvinfo : EIATTR_MAXREG_COUNT
	.align		4
        /*003c*/ 	.byte	0x03, 0x1b
        /*003e*/ 	.short	0x00ff


	//----- nvinfo : EIATTR_NUM_BARRIERS
	.align		4
        /*0040*/ 	.byte	0x02, 0x4c
        /*0042*/ 	.byte	0x01
	.zero		1


	//----- nvinfo : EIATTR_MERCURY_ISA_VERSION
	.align		4
        /*0044*/ 	.byte	0x03, 0x5f
        /*0046*/ 	.short	0x0101


	//----- nvinfo : EIATTR_VRC_CTA_INIT_COUNT
	.align		4
        /*0048*/ 	.byte	0x02, 0x4a
	.zero		1
	.zero		1


	//----- nvinfo : EIATTR_EXIT_INSTR_OFFSETS
	.align		4
        /*004c*/ 	.byte	0x04, 0x1c
        /*004e*/ 	.short	(.L_27 - .L_26)


	//   ....[0]....
.L_26:
        /*0050*/ 	.word	0x00000090


	//   ....[1]....
        /*0054*/ 	.word	0x000000e0


	//----- nvinfo : EIATTR_CBANK_PARAM_SIZE
	.align		4
.L_27:
        /*0058*/ 	.byte	0x03, 0x19
        /*005a*/ 	.short	0x0014


	//----- nvinfo : EIATTR_PARAM_CBANK
	.align		4
        /*005c*/ 	.byte	0x04, 0x0a
        /*005e*/ 	.short	(.L_29 - .L_28)
	.align		4
.L_28:
        /*0060*/ 	.word	index@(.nv.constant0._Z16coarsened_reducePKfPfi)
        /*0064*/ 	.short	0x0380
        /*0066*/ 	.short	0x0014


	//----- nvinfo : EIATTR_SW_WAR
	.align		4
.L_29:
        /*0068*/ 	.byte	0x04, 0x36
        /*006a*/ 	.short	(.L_31 - .L_30)
.L_30:
        /*006c*/ 	.word	0x00000008
.L_31:


//--------------------- .nv.info._Z15improved_reducePKfPfi --------------------------
	.section	.nv.info._Z15improved_reducePKfPfi,"",@"SHT_CUDA_INFO"
	.sectionflags	@""
	.align	4


	//----- nvinfo : EIATTR_CUDA_API_VERSION
	.align		4
        /*0000*/ 	.byte	0x04, 0x37
        /*0002*/ 	.short	(.L_33 - .L_32)
.L_32:
        /*0004*/ 	.word	0x00000082


	//----- nvinfo : EIATTR_KPARAM_INFO
	.align		4
.L_33:
        /*0008*/ 	.byte	0x04, 0x17
        /*000a*/ 	.short	(.L_35 - .L_34)
.L_34:
        /*000c*/ 	.word	0x00000000
        /*0010*/ 	.short	0x0002
        /*0012*/ 	.short	0x0010
        /*0014*/ 	.byte	0x00, 0xf0, 0x11, 0x00


	//----- nvinfo : EIATTR_KPARAM_INFO
	.align		4
.L_35:
        /*0018*/ 	.byte	0x04, 0x17
        /*001a*/ 	.short	(.L_37 - .L_36)
.L_36:
        /*001c*/ 	.word	0x00000000
        /*0020*/ 	.short	0x0001
        /*0022*/ 	.short	0x0008
        /*0024*/ 	.byte	0x00, 0xf5, 0x21, 0x00


	//----- nvinfo : EIATTR_KPARAM_INFO
	.align		4
.L_37:
        /*0028*/ 	.byte	0x04, 0x17
        /*002a*/ 	.short	(.L_39 - .L_38)
.L_38:
        /*002c*/ 	.word	0x00000000
        /*0030*/ 	.short	0x0000
        /*0032*/ 	.short	0x0000
        /*0034*/ 	.byte	0x00, 0xf5, 0x21, 0x00


	//----- nvinfo : EIATTR_SPARSE_MMA_MASK
	.align		4
.L_39:
        /*0038*/ 	.byte	0x03, 0x50
        /*003a*/ 	.short	0x0000


	//----- nvinfo : EIATTR_MAXREG_COUNT
	.align		4
        /*003c*/ 	.byte	0x03, 0x1b
        /*003e*/ 	.short	0x00ff


	//----- nvinfo : EIATTR_NUM_BARRIERS
	.align		4
        /*0040*/ 	.byte	0x02, 0x4c
        /*0042*/ 	.byte	0x01
	.zero		1


	//----- nvinfo : EIATTR_MERCURY_ISA_VERSION
	.align		4
        /*0044*/ 	.byte	0x03, 0x5f
        /*0046*/ 	.short	0x0101


	//----- nvinfo : EIATTR_VRC_CTA_INIT_COUNT
	.align		4
        /*0048*/ 	.byte	0x02, 0x4a
	.zero		1
	.zero		1


	//----- nvinfo : EIATTR_EXIT_INSTR_OFFSETS
	.align		4
        /*004c*/ 	.byte	0x04, 0x1c
        /*004e*/ 	.short	(.L_41 - .L_40)


	//   ....[0]....
.L_40:
        /*0050*/ 	.word	0x00000130


	//   ....[1]....
        /*0054*/ 	.word	0x00000170


	//----- nvinfo : EIATTR_CBANK_PARAM_SIZE
	.align		4
.L_41:
        /*0058*/ 	.byte	0x03, 0x19
        /*005a*/ 	.short	0x0014


	//----- nvinfo : EIATTR_PARAM_CBANK
	.align		4
        /*005c*/ 	.byte	0x04, 0x0a
        /*005e*/ 	.short	(.L_43 - .L_42)
	.align		4
.L_42:
        /*0060*/ 	.word	index@(.nv.constant0._Z15improved_reducePKfPfi)
        /*0064*/ 	.short	0x0380
        /*0066*/ 	.short	0x0014


	//----- nvinfo : EIATTR_SW_WAR
	.align		4
.L_43:
        /*0068*/ 	.byte	0x04, 0x36
        /*006a*/ 	.short	(.L_45 - .L_44)
.L_44:
        /*006c*/ 	.word	0x00000008
.L_45:


//--------------------- .nv.info._Z12naive_reducePKfPfi --------------------------
	.section	.nv.info._Z12naive_reducePKfPfi,"",@"SHT_CUDA_INFO"
	.sectionflags	@""
	.align	4


	//----- nvinfo : EIATTR_CUDA_API_VERSION
	.align		4
        /*0000*/ 	.byte	0x04, 0x37
        /*0002*/ 	.short	(.L_47 - .L_46)
.L_46:
        /*0004*/ 	.word	0x00000082


	//----- nvinfo : EIATTR_KPARAM_INFO
	.align		4
.L_47:
        /*0008*/ 	.byte	0x04, 0x17
        /*000a*/ 	.short	(.L_49 - .L_48)
.L_48:
        /*000c*/ 	.word	0x00000000
        /*0010*/ 	.short	0x0002
        /*0012*/ 	.short	0x0010
        /*0014*/ 	.byte	0x00, 0xf0, 0x11, 0x00


	//----- nvinfo : EIATTR_KPARAM_INFO
	.align		4
.L_49:
        /*0018*/ 	.byte	0x04, 0x17
        /*001a*/ 	.short	(.L_51 - .L_50)
.L_50:
        /*001c*/ 	.word	0x00000000
        /*0020*/ 	.short	0x0001
        /*0022*/ 	.short	0x0008
        /*0024*/ 	.byte	0x00, 0xf5, 0x21, 0x00


	//----- nvinfo : EIATTR_KPARAM_INFO
	.align		4
.L_51:
        /*0028*/ 	.byte	0x04, 0x17
        /*002a*/ 	.short	(.L_53 - .L_52)
.L_52:
        /*002c*/ 	.word	0x00000000
        /*0030*/ 	.short	0x0000
        /*0032*/ 	.short	0x0000
        /*0034*/ 	.byte	0x00, 0xf5, 0x21, 0x00


	//----- nvinfo : EIATTR_SPARSE_MMA_MASK
	.align		4
.L_53:
        /*0038*/ 	.byte	0x03, 0x50
        /*003a*/ 	.short	0x0000


	//----- nvinfo : EIATTR_MAXREG_COUNT
	.align		4
        /*003c*/ 	.byte	0x03, 0x1b
        /*003e*/ 	.short	0x00ff


	//----- nvinfo : EIATTR_NUM_BARRIERS
	.align		4
        /*0040*/ 	.byte	0x02, 0x4c
        /*0042*/ 	.byte	0x01
	.zero		1


	//----- nvinfo : EIATTR_MERCURY_ISA_VERSION
	.align		4
        /*0044*/ 	.byte	0x03, 0x5f
        /*0046*/ 	.short	0x0101


	//----- nvinfo : EIATTR_VRC_CTA_INIT_COUNT
	.align		4
        /*0048*/ 	.byte	0x02, 0x4a
	.zero		1
	.zero		1


	//----- nvinfo : EIATTR_EXIT_INSTR_OFFSETS
	.align		4
        /*004c*/ 	.byte	0x04, 0x1c
        /*004e*/ 	.short	(.L_55 - .L_54)


	//   ....[0]....
.L_54:
        /*0050*/ 	.word	0x00000130


	//   ....[1]....
        /*0054*/ 	.word	0x00000170


	//----- nvinfo : EIATTR_CBANK_PARAM_SIZE
	.align		4
.L_55:
        /*0058*/ 	.byte	0x03, 0x19
        /*005a*/ 	.short	0x0014


	//----- nvinfo : EIATTR_PARAM_CBANK
	.align		4
        /*005c*/ 	.byte	0x04, 0x0a
        /*005e*/ 	.short	(.L_57 - .L_56)
	.align		4
.L_56:
        /*0060*/ 	.word	index@(.nv.constant0._Z12naive_reducePKfPfi)
        /*0064*/ 	.short	0x0380
        /*0066*/ 	.short	0x0014


	//----- nvinfo : EIATTR_SW_WAR
	.align		4
.L_57:
        /*0068*/ 	.byte	0x04, 0x36
        /*006a*/ 	.short	(.L_59 - .L_58)
.L_58:
        /*006c*/ 	.word	0x00000008
.L_59:


//--------------------- .nv.callgraph             --------------------------
	.section	.nv.callgraph,"",@"SHT_CUDA_CALLGRAPH"
	.align	4
	.sectionentsize	8
	.align		4
        /*0000*/ 	.word	0x00000000
	.align		4
        /*0004*/ 	.word	0xffffffff
	.align		4
        /*0008*/ 	.word	0x00000000
	.align		4
        /*000c*/ 	.word	0xfffffffe
	.align		4
        /*0010*/ 	.word	0x00000000
	.align		4
        /*0014*/ 	.word	0xfffffffd
	.align		4
        /*0018*/ 	.word	0x00000000
	.align		4
        /*001c*/ 	.word	0xfffffffc


//--------------------- .text._Z16coarsened_reducePKfPfi --------------------------
	.section	.text._Z16coarsened_reducePKfPfi,"ax",@progbits
	.align	128
        .global         _Z16coarsened_reducePKfPfi
        .type           _Z16coarsened_reducePKfPfi,@function
        .size           _Z16coarsened_reducePKfPfi,(.L_x_3 - _Z16coarsened_reducePKfPfi)
        .other          _Z16coarsened_reducePKfPfi,@"STO_CUDA_ENTRY STV_DEFAULT"
_Z16coarsened_reducePKfPfi:
.text._Z16coarsened_reducePKfPfi:
[----:B------:R-:W-:Y:S01]  /*0000*/  LDC R1, c[0x0][0x37c] ;  /* 0x0000df00ff017b82 */ /* 0x000fe20000000800 */
[----:B------:R-:W0:Y:S07]  /*0010*/  S2R R0, SR_TID.X ;  /* 0x0000000000007919 */ /* 0x000e2e0000002100 */
[----:B------:R-:W1:Y:S01]  /*0020*/  S2UR UR5, SR_CgaCtaId ;  /* 0x00000000000579c3 */ /* 0x000e620000008800 */
[----:B------:R-:W-:Y:S02]  /*0030*/  UMOV UR4, 0x400 ;  /* 0x0000040000047882 */ /* 0x000fe40000000000 */
[----:B-1----:R-:W-:Y:S01]  /*0040*/  ULEA UR4, UR5, UR4, 0x18 ;  /* 0x0000000405047291 */ /* 0x002fe2000f8ec0ff */
[----:B0-----:R-:W-:-:S05]  /*0050*/  ISETP.NE.AND P0, PT, R0, RZ, PT ;  /* 0x000000ff0000720c */ /* 0x001fca0003f05270 */
[----:B------:R-:W-:-:S05]  /*0060*/  LEA R0, R0, UR4, 0x2 ;  /* 0x0000000400007c11 */ /* 0x000fca000f8e10ff */
[----:B------:R0:W-:Y:S01]  /*0070*/  STS [R0], RZ ;  /* 0x000000ff00007388 */ /* 0x0001e20000000800 */
[----:B------:R-:W-:Y:S06]  /*0080*/  BAR.SYNC.DEFER_BLOCKING 0x0 ;  /* 0x0000000000007b1d */ /* 0x000fec0000010000 */
[----:B------:R-:W-:Y:S05]  /*0090*/  @P0 EXIT ;  /* 0x000000000000094d */ /* 0x000fea0003800000 */
[----:B------:R-:W1:Y:S01]  /*00a0*/  LDS R5, [UR4] ;  /* 0x00000004ff057984 */ /* 0x000e620008000800 */
[----:B------:R-:W1:Y:S01]  /*00b0*/  LDC.64 R2, c[0x0][0x388] ;  /* 0x0000e200ff027b82 */ /* 0x000e620000000a00 */
[----:B------:R-:W1:Y:S02]  /*00c0*/  LDCU.64 UR6, c[0x0][0x358] ;  /* 0x00006b00ff0677ac */ /* 0x000e640008000a00 */
[----:B-1----:R-:W-:Y:S01]  /*00d0*/  REDG.E.ADD.F32.FTZ.RN.STRONG.GPU desc[UR6][R2.64], R5 ;  /* 0x00000005020079a6 */ /* 0x002fe2000c12f306 */
[----:B------:R-:W-:Y:S05]  /*00e0*/  EXIT ;  /* 0x000000000000794d */ /* 0x000fea0003800000 */
.L_x_0:
[----:B------:R-:W-:-:S00]  /*00f0*/  BRA `(.L_x_0) ;  /* 0xfffffffc00fc7947 */ /* 0x000fc0000383ffff */
[----:B------:R-:W-:-:S00]  /*0100*/  NOP ;  /* 0x0000000000007918 */ /* 0x000fc00000000000 */
[----:B------:R-:W-:-:S00]  /*0110*/  NOP ;  /* 0x0000000000007918 */ /* 0x000fc00000000000 */
[----:B------:R-:W-:-:S00]  /*0120*/  NOP ;  /* 0x0000000000007918 */ /* 0x000fc00000000000 */
[----:B------:R-:W-:-:S00]  /*0130*/  NOP ;  /* 0x0000000000007918 */ /* 0x000fc00000000000 */
[----:B------:R-:W-:-:S00]  /*0140*/  NOP ;  /* 0x0000000000007918 */ /* 0x000fc00000000000 */
[----:B------:R-:W-:-:S00]  /*0150*/  NOP ;  /* 0x0000000000007918 */ /* 0x000fc00000000000 */
[----:B------:R-:W-:-:S00]  /*0160*/  NOP ;  /* 0x0000000000007918 */ /* 0x000fc00000000000 */
[----:B------:R-:W-:-:S00]  /*0170*/  NOP ;  /* 0x0000000000007918 */ /* 0x000fc00000000000 */
.L_x_3:


//--------------------- .text._Z15improved_reducePKfPfi --------------------------
	.section	.text._Z15improved_reducePKfPfi,"ax",@progbits
	.align	128
        .global         _Z15improved_reducePKfPfi
        .type           _Z15improved_reducePKfPfi,@function
        .size           _Z15improved_reducePKfPfi,(.L_x_4 - _Z15improved_reducePKfPfi)
        .other          _Z15improved_reducePKfPfi,@"STO_CUDA_ENTRY STV_DEFAULT"
_Z15improved_reducePKfPfi:
.text._Z15improved_reducePKfPfi:
[----:B------:R-:W-:Y:S01]  /*0000*/  LDC R1, c[0x0][0x37c] ;  /* 0x0000df00ff017b82 */ /* 0x000fe20000000800 */
[----:B------:R-:W0:Y:S07]  /*0010*/  S2R R4, SR_TID.X ;  /* 0x0000000000047919 */ /* 0x000e2e0000002100 */
[----:B------:R-:W0:Y:S01]  /*0020*/  S2UR UR4, SR_CTAID.X ;  /* 0x00000000000479c3 */ /* 0x000e220000002500 */
[----:B------:R-:W1:Y:S01]  /*0030*/  LDCU UR5, c[0x0][0x390] ;  /* 0x00007200ff0577ac */ /* 0x000e620008000800 */
[----:B------:R-:W-:Y:S01]  /*0040*/  HFMA2 R0, -RZ, RZ, 0, 0 ;  /* 0x00000000ff007431 */ /* 0x000fe200000001ff */
[----:B------:R-:W2:Y:S05]  /*0050*/  LDCU.64 UR6, c[0x0][0x358] ;  /* 0x00006b00ff0677ac */ /* 0x000eaa0008000a00 */
[----:B------:R-:W0:Y:S02]  /*0060*/  LDC R5, c[0x0][0x360] ;  /* 0x0000d800ff057b82 */ /* 0x000e240000000800 */
[----:B0-----:R-:W-:-:S05]  /*0070*/  IMAD R5, R5, UR4, R4 ;  /* 0x0000000405057c24 */ /* 0x001fca000f8e0204 */
[----:B-1----:R-:W-:-:S13]  /*0080*/  ISETP.GE.AND P0, PT, R5, UR5, PT ;  /* 0x0000000505007c0c */ /* 0x002fda000bf06270 */
[----:B------:R-:W0:Y:S02]  /*0090*/  @!P0 LDC.64 R2, c[0x0][0x380] ;  /* 0x0000e000ff028b82 */ /* 0x000e240000000a00 */
[----:B0-----:R-:W-:-:S05]  /*00a0*/  @!P0 IMAD.WIDE R2, R5, 0x4, R2 ;  /* 0x0000000405028825 */ /* 0x001fca00078e0202 */
[----:B--2---:R-:W2:Y:S01]  /*00b0*/  @!P0 LDG.E R0, desc[UR6][R2.64] ;  /* 0x0000000602008981 */ /* 0x004ea2000c1e1900 */
[----:B------:R-:W0:Y:S01]  /*00c0*/  S2UR UR5, SR_CgaCtaId ;  /* 0x00000000000579c3 */ /* 0x000e220000008800 */
[----:B------:R-:W-:Y:S01]  /*00d0*/  UMOV UR4, 0x400 ;  /* 0x0000040000047882 */ /* 0x000fe20000000000 */
[----:B------:R-:W-:Y:S01]  /*00e0*/  ISETP.NE.AND P0, PT, R4, RZ, PT ;  /* 0x000000ff0400720c */ /* 0x000fe20003f05270 */
[----:B0-----:R-:W-:-:S06]  /*00f0*/  ULEA UR4, UR5, UR4, 0x18 ;  /* 0x0000000405047291 */ /* 0x001fcc000f8ec0ff */
[----:B------:R-:W-:-:S05]  /*0100*/  LEA R5, R4, UR4, 0x2 ;  /* 0x0000000404057c11 */ /* 0x000fca000f8e10ff */
[----:B--2---:R0:W-:Y:S01]  /*0110*/  STS [R5], R0 ;  /* 0x0000000005007388 */ /* 0x0041e20000000800 */
[----:B------:R-:W-:Y:S06]  /*0120*/  BAR.SYNC.DEFER_BLOCKING 0x0 ;  /* 0x0000000000007b1d */ /* 0x000fec0000010000 */
[----:B------:R-:W-:Y:S05]  /*0130*/  @P0 EXIT ;  /* 0x000000000000094d */ /* 0x000fea0003800000 */
[----:B0-----:R-:W0:Y:S01]  /*0140*/  LDS R5, [UR4] ;  /* 0x00000004ff057984 */ /* 0x001e220008000800 */
[----:B------:R-:W0:Y:S03]  /*0150*/  LDC.64 R2, c[0x0][0x388] ;  /* 0x0000e200ff027b82 */ /* 0x000e260000000a00 */
[----:B0-----:R-:W-:Y:S01]  /*0160*/  REDG.E.ADD.F32.FTZ.RN.STRONG.GPU desc[UR6][R2.64], R5 ;  /* 0x00000005020079a6 */ /* 0x001fe2000c12f306 */
[----:B------:R-:W-:Y:S05]  /*0170*/  EXIT ;  /* 0x000000000000794d */ /* 0x000fea0003800000 */
.L_x_1:
        /* <DEDUP_REMOVED lines=16> */
.L_x_4:


//--------------------- .text._Z12naive_reducePKfPfi --------------------------
	.section	.text._Z12naive_reducePKfPfi,"ax",@progbits
	.align	128
        .global         _Z12naive_reducePKfPfi
        .type           _Z12naive_reducePKfPfi,@function
        .size           _Z12naive_reducePKfPfi,(.L_x_5 - _Z12naive_reducePKfPfi)
        .other          _Z12naive_reducePKfPfi,@"STO_CUDA_ENTRY STV_DEFAULT"
_Z12naive_reducePKfPfi:
.text._Z12naive_reducePKfPfi:
        /* <DEDUP_REMOVED lines=24> */
.L_x_2:
        /* <DEDUP_REMOVED lines=16> */
.L_x_5:


//--------------------- .nv.shared._Z16coarsened_reducePKfPfi --------------------------
	.section	.nv.shared._Z16coarsened_reducePKfPfi,"aw",@nobits
	.sectionflags	@""
	.align	4
.nv.shared._Z16coarsened_reducePKfPfi:
	.zero		2048


//--------------------- .nv.shared.reserved.0     --------------------------
	.section	.nv.shared.reserved.0,"aw",@nobits
	.weak		__nv_reservedSMEM_offset_0_alias
	.size		__nv_reservedSMEM_offset_0_alias, 0, 64
	.other		__nv_reservedSMEM_offset_0_alias,@"STO_CUDA_RESERVED_SHARED STV_DEFAULT"
__nv_reservedSMEM_offset_0_alias:
	.zero		0
	.zero		64


//--------------------- .nv.shared._Z15improved_reducePKfPfi --------------------------
	.section	.nv.shared._Z15improved_reducePKfPfi,"aw",@nobits
	.sectionflags	@""
	.align	4
.nv.shared._Z15improved_reducePKfPfi:
	.zero		2048


//--------------------- .nv.shared._Z12naive_reducePKfPfi --------------------------
	.section	.nv.shared._Z12naive_reducePKfPfi,"aw",@nobits
	.sectionflags	@""
	.align	4
.nv.shared._Z12naive_reducePKfPfi:
	.zero		2048


//--------------------- .nv.constant0._Z16coarsened_reducePKfPfi --------------------------
	.section	.nv.constant0._Z16coarsened_reducePKfPfi,"a",@progbits
	.sectionflags	@""
	.align	4
.nv.constant0._Z16coarsened_reducePKfPfi:
	.zero		916


//--------------------- .nv.constant0._Z15improved_reducePKfPfi --------------------------
	.section	.nv.constant0._Z15improved_reducePKfPfi,"a",@progbits
	.sectionflags	@""
	.align	4
.nv.constant0._Z15improved_reducePKfPfi:
	.zero		916


//--------------------- .nv.constant0._Z12naive_reducePKfPfi --------------------------
	.section	.nv.constant0._Z12naive_reducePKfPfi,"a",@progbits
	.sectionflags	@""
	.align	4
.nv.constant0._Z12naive_reducePKfPfi:
	.zero		916


//--------------------- SYMBOLS --------------------------

	.type		.nv.reservedSmem.offset0,@object
	.size		.nv.reservedSmem.offset0,0x4
	.type		.nv.reservedSmem.cap,@object
	.size		.nv.reservedSmem.cap,0x4
